//
// Generated by NVIDIA NVVM Compiler
//
// Compiler Build ID: CL-36424714
// Cuda compilation tools, release 13.0, V13.0.88
// Based on NVVM 20.0.0
//

.version 9.0
.target sm_100
.address_size 64

	// .globl	_Z13conv2d_kernelPKfS0_Pfiiiiii

.visible .entry _Z13conv2d_kernelPKfS0_Pfiiiiii(
	.param .u64 .ptr .align 1 _Z13conv2d_kernelPKfS0_Pfiiiiii_param_0,
	.param .u64 .ptr .align 1 _Z13conv2d_kernelPKfS0_Pfiiiiii_param_1,
	.param .u64 .ptr .align 1 _Z13conv2d_kernelPKfS0_Pfiiiiii_param_2,
	.param .u32 _Z13conv2d_kernelPKfS0_Pfiiiiii_param_3,
	.param .u32 _Z13conv2d_kernelPKfS0_Pfiiiiii_param_4,
	.param .u32 _Z13conv2d_kernelPKfS0_Pfiiiiii_param_5,
	.param .u32 _Z13conv2d_kernelPKfS0_Pfiiiiii_param_6,
	.param .u32 _Z13conv2d_kernelPKfS0_Pfiiiiii_param_7,
	.param .u32 _Z13conv2d_kernelPKfS0_Pfiiiiii_param_8
)
{
	.reg .pred 	%p<15>;
	.reg .b32 	%r<46>;
	.reg .b32 	%f<120>;
	.reg .b64 	%rd<45>;

	ld.param.u64 	%rd11, [_Z13conv2d_kernelPKfS0_Pfiiiiii_param_0];
	ld.param.u64 	%rd12, [_Z13conv2d_kernelPKfS0_Pfiiiiii_param_1];
	ld.param.u64 	%rd10, [_Z13conv2d_kernelPKfS0_Pfiiiiii_param_2];
	ld.param.u32 	%r21, [_Z13conv2d_kernelPKfS0_Pfiiiiii_param_3];
	ld.param.u32 	%r22, [_Z13conv2d_kernelPKfS0_Pfiiiiii_param_5];
	ld.param.u32 	%r23, [_Z13conv2d_kernelPKfS0_Pfiiiiii_param_6];
	ld.param.u32 	%r24, [_Z13conv2d_kernelPKfS0_Pfiiiiii_param_8];
	cvta.to.global.u64 	%rd1, %rd11;
	cvta.to.global.u64 	%rd2, %rd12;
	mov.u32 	%r25, %ntid.x;
	mov.u32 	%r26, %ctaid.x;
	mov.u32 	%r27, %tid.x;
	mad.lo.s32 	%r1, %r25, %r26, %r27;
	setp.ge.s32 	%p1, %r1, %r24;
	@%p1 bra 	$L__BB0_20;
	rem.s32 	%r2, %r1, %r23;
	setp.ge.s32 	%p2, %r2, %r22;
	@%p2 bra 	$L__BB0_20;
	setp.lt.s32 	%p3, %r21, 1;
	mov.f32 	%f118, 0f00000000;
	@%p3 bra 	$L__BB0_18;
	and.b32  	%r3, %r21, 15;
	and.b32  	%r4, %r21, 7;
	and.b32  	%r5, %r21, 2147483632;
	and.b32  	%r6, %r21, 3;
	neg.s32 	%r7, %r5;
	add.s64 	%rd3, %rd1, 32;
	mov.f32 	%f118, 0f00000000;
	mov.b32 	%r40, 0;
$L__BB0_4:
	setp.lt.u32 	%p4, %r21, 16;
	mad.lo.s32 	%r9, %r40, %r23, %r1;
	mul.lo.s32 	%r10, %r40, %r21;
	mov.b32 	%r44, 0;
	@%p4 bra 	$L__BB0_7;
	mul.wide.u32 	%rd13, %r10, 4;
	add.s64 	%rd14, %rd2, %rd13;
	add.s64 	%rd44, %rd14, 32;
	mov.u32 	%r41, %r9;
	mov.u32 	%r42, %r7;
$L__BB0_6:
	.pragma "nounroll";
	mul.wide.s32 	%rd15, %r41, 4;
	add.s64 	%rd16, %rd3, %rd15;
	ld.global.f32 	%f20, [%rd44+-32];
	ld.global.f32 	%f21, [%rd16+-32];
	fma.rn.f32 	%f22, %f20, %f21, %f118;
	ld.global.f32 	%f23, [%rd44+-28];
	ld.global.f32 	%f24, [%rd16+-28];
	fma.rn.f32 	%f25, %f23, %f24, %f22;
	ld.global.f32 	%f26, [%rd44+-24];
	ld.global.f32 	%f27, [%rd16+-24];
	fma.rn.f32 	%f28, %f26, %f27, %f25;
	ld.global.f32 	%f29, [%rd44+-20];
	ld.global.f32 	%f30, [%rd16+-20];
	fma.rn.f32 	%f31, %f29, %f30, %f28;
	ld.global.f32 	%f32, [%rd44+-16];
	ld.global.f32 	%f33, [%rd16+-16];
	fma.rn.f32 	%f34, %f32, %f33, %f31;
	ld.global.f32 	%f35, [%rd44+-12];
	ld.global.f32 	%f36, [%rd16+-12];
	fma.rn.f32 	%f37, %f35, %f36, %f34;
	ld.global.f32 	%f38, [%rd44+-8];
	ld.global.f32 	%f39, [%rd16+-8];
	fma.rn.f32 	%f40, %f38, %f39, %f37;
	ld.global.f32 	%f41, [%rd44+-4];
	ld.global.f32 	%f42, [%rd16+-4];
	fma.rn.f32 	%f43, %f41, %f42, %f40;
	ld.global.f32 	%f44, [%rd44];
	ld.global.f32 	%f45, [%rd16];
	fma.rn.f32 	%f46, %f44, %f45, %f43;
	ld.global.f32 	%f47, [%rd44+4];
	ld.global.f32 	%f48, [%rd16+4];
	fma.rn.f32 	%f49, %f47, %f48, %f46;
	ld.global.f32 	%f50, [%rd44+8];
	ld.global.f32 	%f51, [%rd16+8];
	fma.rn.f32 	%f52, %f50, %f51, %f49;
	ld.global.f32 	%f53, [%rd44+12];
	ld.global.f32 	%f54, [%rd16+12];
	fma.rn.f32 	%f55, %f53, %f54, %f52;
	ld.global.f32 	%f56, [%rd44+16];
	ld.global.f32 	%f57, [%rd16+16];
	fma.rn.f32 	%f58, %f56, %f57, %f55;
	ld.global.f32 	%f59, [%rd44+20];
	ld.global.f32 	%f60, [%rd16+20];
	fma.rn.f32 	%f61, %f59, %f60, %f58;
	ld.global.f32 	%f62, [%rd44+24];
	ld.global.f32 	%f63, [%rd16+24];
	fma.rn.f32 	%f64, %f62, %f63, %f61;
	ld.global.f32 	%f65, [%rd44+28];
	ld.global.f32 	%f66, [%rd16+28];
	fma.rn.f32 	%f118, %f65, %f66, %f64;
	add.s32 	%r42, %r42, 16;
	add.s32 	%r41, %r41, 16;
	add.s64 	%rd44, %rd44, 64;
	setp.ne.s32 	%p5, %r42, 0;
	mov.u32 	%r44, %r5;
	@%p5 bra 	$L__BB0_6;
$L__BB0_7:
	setp.eq.s32 	%p6, %r3, 0;
	@%p6 bra 	$L__BB0_17;
	add.s32 	%r30, %r3, -1;
	setp.lt.u32 	%p7, %r30, 7;
	@%p7 bra 	$L__BB0_10;
	add.s32 	%r31, %r9, %r44;
	add.s32 	%r32, %r44, %r10;
	mul.wide.u32 	%rd17, %r32, 4;
	add.s64 	%rd18, %rd2, %rd17;
	ld.global.f32 	%f68, [%rd18];
	mul.wide.s32 	%rd19, %r31, 4;
	add.s64 	%rd20, %rd1, %rd19;
	ld.global.f32 	%f69, [%rd20];
	fma.rn.f32 	%f70, %f68, %f69, %f118;
	cvt.u64.u32 	%rd21, %r10;
	cvt.u64.u32 	%rd22, %r44;
	add.s64 	%rd23, %rd22, %rd21;
	shl.b64 	%rd24, %rd23, 2;
	add.s64 	%rd25, %rd2, %rd24;
	ld.global.f32 	%f71, [%rd25+4];
	ld.global.f32 	%f72, [%rd20+4];
	fma.rn.f32 	%f73, %f71, %f72, %f70;
	ld.global.f32 	%f74, [%rd25+8];
	ld.global.f32 	%f75, [%rd20+8];
	fma.rn.f32 	%f76, %f74, %f75, %f73;
	ld.global.f32 	%f77, [%rd25+12];
	ld.global.f32 	%f78, [%rd20+12];
	fma.rn.f32 	%f79, %f77, %f78, %f76;
	ld.global.f32 	%f80, [%rd25+16];
	ld.global.f32 	%f81, [%rd20+16];
	fma.rn.f32 	%f82, %f80, %f81, %f79;
	ld.global.f32 	%f83, [%rd25+20];
	ld.global.f32 	%f84, [%rd20+20];
	fma.rn.f32 	%f85, %f83, %f84, %f82;
	ld.global.f32 	%f86, [%rd25+24];
	ld.global.f32 	%f87, [%rd20+24];
	fma.rn.f32 	%f88, %f86, %f87, %f85;
	ld.global.f32 	%f89, [%rd25+28];
	ld.global.f32 	%f90, [%rd20+28];
	fma.rn.f32 	%f118, %f89, %f90, %f88;
	add.s32 	%r44, %r44, 8;
$L__BB0_10:
	setp.eq.s32 	%p8, %r4, 0;
	@%p8 bra 	$L__BB0_17;
	add.s32 	%r33, %r4, -1;
	setp.lt.u32 	%p9, %r33, 3;
	@%p9 bra 	$L__BB0_13;
	add.s32 	%r34, %r9, %r44;
	add.s32 	%r35, %r44, %r10;
	mul.wide.u32 	%rd26, %r35, 4;
	add.s64 	%rd27, %rd2, %rd26;
	ld.global.f32 	%f92, [%rd27];
	mul.wide.s32 	%rd28, %r34, 4;
	add.s64 	%rd29, %rd1, %rd28;
	ld.global.f32 	%f93, [%rd29];
	fma.rn.f32 	%f94, %f92, %f93, %f118;
	cvt.u64.u32 	%rd30, %r10;
	cvt.u64.u32 	%rd31, %r44;
	add.s64 	%rd32, %rd31, %rd30;
	shl.b64 	%rd33, %rd32, 2;
	add.s64 	%rd34, %rd2, %rd33;
	ld.global.f32 	%f95, [%rd34+4];
	ld.global.f32 	%f96, [%rd29+4];
	fma.rn.f32 	%f97, %f95, %f96, %f94;
	ld.global.f32 	%f98, [%rd34+8];
	ld.global.f32 	%f99, [%rd29+8];
	fma.rn.f32 	%f100, %f98, %f99, %f97;
	ld.global.f32 	%f101, [%rd34+12];
	ld.global.f32 	%f102, [%rd29+12];
	fma.rn.f32 	%f118, %f101, %f102, %f100;
	add.s32 	%r44, %r44, 4;
$L__BB0_13:
	setp.eq.s32 	%p10, %r6, 0;
	@%p10 bra 	$L__BB0_17;
	setp.eq.s32 	%p11, %r6, 1;
	add.s32 	%r36, %r9, %r44;
	add.s32 	%r37, %r44, %r10;
	mul.wide.u32 	%rd35, %r37, 4;
	add.s64 	%rd36, %rd2, %rd35;
	ld.global.f32 	%f103, [%rd36];
	mul.wide.s32 	%rd37, %r36, 4;
	add.s64 	%rd7, %rd1, %rd37;
	ld.global.f32 	%f104, [%rd7];
	fma.rn.f32 	%f118, %f103, %f104, %f118;
	@%p11 bra 	$L__BB0_17;
	setp.eq.s32 	%p12, %r6, 2;
	cvt.u64.u32 	%rd38, %r10;
	cvt.u64.u32 	%rd39, %r44;
	add.s64 	%rd40, %rd39, %rd38;
	shl.b64 	%rd41, %rd40, 2;
	add.s64 	%rd8, %rd2, %rd41;
	ld.global.f32 	%f105, [%rd8+4];
	ld.global.f32 	%f106, [%rd7+4];
	fma.rn.f32 	%f118, %f105, %f106, %f118;
	@%p12 bra 	$L__BB0_17;
	ld.global.f32 	%f107, [%rd8+8];
	ld.global.f32 	%f108, [%rd7+8];
	fma.rn.f32 	%f118, %f107, %f108, %f118;
$L__BB0_17:
	add.s32 	%r40, %r40, 1;
	setp.ne.s32 	%p13, %r40, %r21;
	@%p13 bra 	$L__BB0_4;
$L__BB0_18:
	div.s32 	%r38, %r1, %r23;
	mad.lo.s32 	%r39, %r38, %r22, %r2;
	cvta.to.global.u64 	%rd42, %rd10;
	mul.wide.s32 	%rd43, %r39, 4;
	add.s64 	%rd9, %rd42, %rd43;
	ld.global.f32 	%f109, [%rd9];
	setp.neu.f32 	%p14, %f109, 0f00000000;
	@%p14 bra 	$L__BB0_20;
	st.global.f32 	[%rd9], %f118;
$L__BB0_20:
	ret;

}


// ===== COMPILED SASS (sm_100) =====

	.target	sm_100

	.elftype	@"ET_EXEC"


//--------------------- .note.nv.tkinfo           --------------------------
	.section	.note.nv.tkinfo,"",@"SHT_NOTE"
	.sectionflags	@"SHF_NOTE_NV_TKINFO"
	.tkinfo
        /*0018*/ 	.word	0x00000002
        /*0030*/ 	.string	""
        /*0030*/ 	.string	"ptxas"
        /*0030*/ 	.string	"Cuda compilation tools, release 13.0, V13.0.88"
        /*0030*/ 	.string	"Build cuda_13.0.r13.0/compiler.36424714_0"
        /*0030*/ 	.string	"-arch sm_100 -m 64 "



//--------------------- .note.nv.cuinfo           --------------------------
	.section	.note.nv.cuinfo,"",@"SHT_NOTE"
	.sectionflags	@"SHF_NOTE_NV_CUINFO"
        /*0018*/ 	.short	0x0002
        /*001a*/ 	.short	0x0064
        /*001c*/ 	.short	0x0082
	.zero		2


//--------------------- .nv.info                  --------------------------
	.section	.nv.info,"",@"SHT_CUDA_INFO"
	.align	4


	//----- nvinfo : EIATTR_REGCOUNT
	.align		4
        /*0000*/ 	.byte	0x04, 0x2f
        /*0002*/ 	.short	(.L_1 - .L_0)
	.align		4
.L_0:
        /*0004*/ 	.word	index@(_Z13conv2d_kernelPKfS0_Pfiiiiii)
        /*0008*/ 	.word	0x00000020


	//----- nvinfo : EIATTR_FRAME_SIZE
	.align		4
.L_1:
        /*000c*/ 	.byte	0x04, 0x11
        /*000e*/ 	.short	(.L_3 - .L_2)
	.align		4
.L_2:
        /*0010*/ 	.word	index@(_Z13conv2d_kernelPKfS0_Pfiiiiii)
        /*0014*/ 	.word	0x00000000


	//----- nvinfo : EIATTR_MIN_STACK_SIZE
	.align		4
.L_3:
        /*0018*/ 	.byte	0x04, 0x12
        /*001a*/ 	.short	(.L_5 - .L_4)
	.align		4
.L_4:
        /*001c*/ 	.word	index@(_Z13conv2d_kernelPKfS0_Pfiiiiii)
        /*0020*/ 	.word	0x00000000
.L_5:


//--------------------- .nv.compat                --------------------------
	.section	.nv.compat,"",@"SHT_CUDA_COMPAT_INFO"
	.align	4
        /*0000*/ 	.byte	0x02, 0x09, 0x00, 0x00, 0x02, 0x02, 0x01, 0x00, 0x02, 0x05, 0x05, 0x00, 0x03, 0x07, 0x01, 0x01
        /*0010*/ 	.byte	0x02, 0x03, 0x00, 0x00, 0x02, 0x06, 0x01, 0x00, 0x04, 0x0b, 0x08, 0x00, 0x09, 0x00, 0x00, 0x00
        /*0020*/ 	.byte	0x00, 0x00, 0x00, 0x00


//--------------------- .nv.info._Z13conv2d_kernelPKfS0_Pfiiiiii --------------------------
	.section	.nv.info._Z13conv2d_kernelPKfS0_Pfiiiiii,"",@"SHT_CUDA_INFO"
	.sectionflags	@""
	.align	4


	//----- nvinfo : EIATTR_CUDA_API_VERSION
	.align		4
        /*0000*/ 	.byte	0x04, 0x37
        /*0002*/ 	.short	(.L_7 - .L_6)
.L_6:
        /*0004*/ 	.word	0x00000082


	//----- nvinfo : EIATTR_KPARAM_INFO
	.align		4
.L_7:
        /*0008*/ 	.byte	0x04, 0x17
        /*000a*/ 	.short	(.L_9 - .L_8)
.L_8:
        /*000c*/ 	.word	0x00000000
        /*0010*/ 	.short	0x0008
        /*0012*/ 	.short	0x002c
        /*0014*/ 	.byte	0x00, 0xf0, 0x11, 0x00


	//----- nvinfo : EIATTR_KPARAM_INFO
	.align		4
.L_9:
        /*0018*/ 	.byte	0x04, 0x17
        /*001a*/ 	.short	(.L_11 - .L_10)
.L_10:
        /*001c*/ 	.word	0x00000000
        /*0020*/ 	.short	0x0007
        /*0022*/ 	.short	0x0028
        /*0024*/ 	.byte	0x00, 0xf0, 0x11, 0x00


	//----- nvinfo : EIATTR_KPARAM_INFO
	.align		4
.L_11:
        /*0028*/ 	.byte	0x04, 0x17
        /*002a*/ 	.short	(.L_13 - .L_12)
.L_12:
        /*002c*/ 	.word	0x00000000
        /*0030*/ 	.short	0x0006
        /*0032*/ 	.short	0x0024
        /*0034*/ 	.byte	0x00, 0xf0, 0x11, 0x00


	//----- nvinfo : EIATTR_KPARAM_INFO
	.align		4
.L_13:
        /*0038*/ 	.byte	0x04, 0x17
        /*003a*/ 	.short	(.L_15 - .L_14)
.L_14:
        /*003c*/ 	.word	0x00000000
        /*0040*/ 	.short	0x0005
        /*0042*/ 	.short	0x0020
        /*0044*/ 	.byte	0x00, 0xf0, 0x11, 0x00


	//----- nvinfo : EIATTR_KPARAM_INFO
	.align		4
.L_15:
        /*0048*/ 	.byte	0x04, 0x17
        /*004a*/ 	.short	(.L_17 - .L_16)
.L_16:
        /*004c*/ 	.word	0x00000000
        /*0050*/ 	.short	0x0004
        /*0052*/ 	.short	0x001c
        /*0054*/ 	.byte	0x00, 0xf0, 0x11, 0x00


	//----- nvinfo : EIATTR_KPARAM_INFO
	.align		4
.L_17:
        /*0058*/ 	.byte	0x04, 0x17
        /*005a*/ 	.short	(.L_19 - .L_18)
.L_18:
        /*005c*/ 	.word	0x00000000
        /*0060*/ 	.short	0x0003
        /*0062*/ 	.short	0x0018
        /*0064*/ 	.byte	0x00, 0xf0, 0x11, 0x00


	//----- nvinfo : EIATTR_KPARAM_INFO
	.align		4
.L_19:
        /*0068*/ 	.byte	0x04, 0x17
        /*006a*/ 	.short	(.L_21 - .L_20)
.L_20:
        /*006c*/ 	.word	0x00000000
        /*0070*/ 	.short	0x0002
        /*0072*/ 	.short	0x0010
        /*0074*/ 	.byte	0x00, 0xf5, 0x21, 0x00


	//----- nvinfo : EIATTR_KPARAM_INFO
	.align		4
.L_21:
        /*0078*/ 	.byte	0x04, 0x17
        /*007a*/ 	.short	(.L_23 - .L_22)
.L_22:
        /*007c*/ 	.word	0x00000000
        /*0080*/ 	.short	0x0001
        /*0082*/ 	.short	0x0008
        /*0084*/ 	.byte	0x00, 0xf5, 0x21, 0x00


	//----- nvinfo : EIATTR_KPARAM_INFO
	.align		4
.L_23:
        /*0088*/ 	.byte	0x04, 0x17
        /*008a*/ 	.short	(.L_25 - .L_24)
.L_24:
        /*008c*/ 	.word	0x00000000
        /*0090*/ 	.short	0x0000
        /*0092*/ 	.short	0x0000
        /*0094*/ 	.byte	0x00, 0xf5, 0x21, 0x00


	//----- nvinfo : EIATTR_SPARSE_MMA_MASK
	.align		4
.L_25:
        /*0098*/ 	.byte	0x03, 0x50
        /*009a*/ 	.short	0x0000


	//----- nvinfo : EIATTR_MAXREG_COUNT
	.align		4
        /*009c*/ 	.byte	0x03, 0x1b
        /*009e*/ 	.short	0x00ff


	//----- nvinfo : EIATTR_MERCURY_ISA_VERSION
	.align		4
        /*00a0*/ 	.byte	0x03, 0x5f
        /*00a2*/ 	.short	0x0101


	//----- nvinfo : EIATTR_VRC_CTA_INIT_COUNT
	.align		4
        /*00a4*/ 	.byte	0x02, 0x4a
	.zero		1
	.zero		1


	//----- nvinfo : EIATTR_EXIT_INSTR_OFFSETS
	.align		4
        /*00a8*/ 	.byte	0x04, 0x1c
        /*00aa*/ 	.short	(.L_27 - .L_26)


	//   ....[0]....
.L_26:
        /*00ac*/ 	.word	0x00000070


	//   ....[1]....
        /*00b0*/ 	.word	0x00000210


	//   ....[2]....
        /*00b4*/ 	.word	0x00000fc0


	//   ....[3]....
        /*00b8*/ 	.word	0x00000fe0


	//----- nvinfo : EIATTR_CBANK_PARAM_SIZE
	.align		4
.L_27:
        /*00bc*/ 	.byte	0x03, 0x19
        /*00be*/ 	.short	0x0030


	//----- nvinfo : EIATTR_PARAM_CBANK
	.align		4
        /*00c0*/ 	.byte	0x04, 0x0a
        /*00c2*/ 	.short	(.L_29 - .L_28)
	.align		4
.L_28:
        /*00c4*/ 	.word	index@(.nv.constant0._Z13conv2d_kernelPKfS0_Pfiiiiii)
        /*00c8*/ 	.short	0x0380
        /*00ca*/ 	.short	0x0030


	//----- nvinfo : EIATTR_SW_WAR
	.align		4
.L_29:
        /*00cc*/ 	.byte	0x04, 0x36
        /*00ce*/ 	.short	(.L_31 - .L_30)
.L_30:
        /*00d0*/ 	.word	0x00000008
.L_31:


//--------------------- .nv.callgraph             --------------------------
	.section	.nv.callgraph,"",@"SHT_CUDA_CALLGRAPH"
	.align	4
	.sectionentsize	8
	.align		4
        /*0000*/ 	.word	0x00000000
	.align		4
        /*0004*/ 	.word	0xffffffff
	.align		4
        /*0008*/ 	.word	0x00000000
	.align		4
        /*000c*/ 	.word	0xfffffffe
	.align		4
        /*0010*/ 	.word	0x00000000
	.align		4
        /*0014*/ 	.word	0xfffffffd
	.align		4
        /*0018*/ 	.word	0x00000000
	.align		4
        /*001c*/ 	.word	0xfffffffc


//--------------------- .text._Z13conv2d_kernelPKfS0_Pfiiiiii --------------------------
	.section	.text._Z13conv2d_kernelPKfS0_Pfiiiiii,"ax",@progbits
	.align	128
        .global         _Z13conv2d_kernelPKfS0_Pfiiiiii
        .type           _Z13conv2d_kernelPKfS0_Pfiiiiii,@function
        .size           _Z13conv2d_kernelPKfS0_Pfiiiiii,(.L_x_8 - _Z13conv2d_kernelPKfS0_Pfiiiiii)
        .other          _Z13conv2d_kernelPKfS0_Pfiiiiii,@"STO_CUDA_ENTRY STV_DEFAULT"
_Z13conv2d_kernelPKfS0_Pfiiiiii:
.text._Z13conv2d_kernelPKfS0_Pfiiiiii:
[----:B------:R-:W-:Y:S01]  /*0000*/  LDC R1, c[0x0][0x37c] ;  /* 0x0000df00ff017b82 */ /* 0x000fe20000000800 */
[----:B------:R-:W0:Y:S01]  /*0010*/  S2R R0, SR_CTAID.X ;  /* 0x0000000000007919 */ /* 0x000e220000002500 */
[----:B------:R-:W0:Y:S01]  /*0020*/  LDCU UR4, c[0x0][0x360] ;  /* 0x00006c00ff0477ac */ /* 0x000e220008000800 */
[----:B------:R-:W0:Y:S01]  /*0030*/  S2R R3, SR_TID.X ;  /* 0x0000000000037919 */ /* 0x000e220000002100 */
[----:B------:R-:W1:Y:S01]  /*0040*/  LDCU UR5, c[0x0][0x3ac] ;  /* 0x00007580ff0577ac */ /* 0x000e620008000800 */
[----:B0-----:R-:W-:-:S05]  /*0050*/  IMAD R0, R0, UR4, R3 ;  /* 0x0000000400007c24 */ /* 0x001fca000f8e0203 */
[----:B-1----:R-:W-:-:S13]  /*0060*/  ISETP.GE.AND P0, PT, R0, UR5, PT ;  /* 0x0000000500007c0c */ /* 0x002fda000bf06270 */
[----:B------:R-:W-:Y:S05]  /*0070*/  @P0 EXIT ;  /* 0x000000000000094d */ /* 0x000fea0003800000 */
[----:B------:R-:W0:Y:S01]  /*0080*/  LDCU UR4, c[0x0][0x3a4] ;  /* 0x00007480ff0477ac */ /* 0x000e220008000800 */
[----:B------:R-:W-:Y:S02]  /*0090*/  ISETP.GE.AND P2, PT, R0, RZ, PT ;  /* 0x000000ff0000720c */ /* 0x000fe40003f46270 */
[----:B0-----:R-:W-:Y:S01]  /*00a0*/  MOV R7, UR4 ;  /* 0x0000000400077c02 */ /* 0x001fe20008000f00 */
[----:B------:R-:W0:Y:S03]  /*00b0*/  LDCU UR4, c[0x0][0x3a0] ;  /* 0x00007400ff0477ac */ /* 0x000e260008000800 */
[----:B------:R-:W-:-:S04]  /*00c0*/  IABS R5, R7 ;  /* 0x0000000700057213 */ /* 0x000fc80000000000 */
[----:B------:R-:W1:Y:S08]  /*00d0*/  I2F.RP R4, R5 ;  /* 0x0000000500047306 */ /* 0x000e700000209400 */
[----:B-1----:R-:W1:Y:S02]  /*00e0*/  MUFU.RCP R4, R4 ;  /* 0x0000000400047308 */ /* 0x002e640000001000 */
[----:B-1----:R-:W-:-:S06]  /*00f0*/  VIADD R2, R4, 0xffffffe ;  /* 0x0ffffffe04027836 */ /* 0x002fcc0000000000 */
[----:B------:R1:W2:Y:S02]  /*0100*/  F2I.FTZ.U32.TRUNC.NTZ R3, R2 ;  /* 0x0000000200037305 */ /* 0x0002a4000021f000 */
[----:B-1----:R-:W-:Y:S01]  /*0110*/  IMAD.MOV.U32 R2, RZ, RZ, RZ ;  /* 0x000000ffff027224 */ /* 0x002fe200078e00ff */
[----:B--2---:R-:W-:-:S05]  /*0120*/  IADD3 R6, PT, PT, RZ, -R3, RZ ;  /* 0x80000003ff067210 */ /* 0x004fca0007ffe0ff */
[----:B------:R-:W-:Y:S01]  /*0130*/  IMAD R9, R6, R5, RZ ;  /* 0x0000000506097224 */ /* 0x000fe200078e02ff */
[----:B------:R-:W-:-:S03]  /*0140*/  IABS R6, R0 ;  /* 0x0000000000067213 */ /* 0x000fc60000000000 */
[----:B------:R-:W-:-:S06]  /*0150*/  IMAD.HI.U32 R3, R3, R9, R2 ;  /* 0x0000000903037227 */ /* 0x000fcc00078e0002 */
[----:B------:R-:W-:-:S05]  /*0160*/  IMAD.HI.U32 R3, R3, R6, RZ ;  /* 0x0000000603037227 */ /* 0x000fca00078e00ff */
[----:B------:R-:W-:-:S05]  /*0170*/  IADD3 R3, PT, PT, -R3, RZ, RZ ;  /* 0x000000ff03037210 */ /* 0x000fca0007ffe1ff */
[----:B------:R-:W-:-:S05]  /*0180*/  IMAD R6, R5, R3, R6 ;  /* 0x0000000305067224 */ /* 0x000fca00078e0206 */
[----:B------:R-:W-:-:S13]  /*0190*/  ISETP.GT.U32.AND P0, PT, R5, R6, PT ;  /* 0x000000060500720c */ /* 0x000fda0003f04070 */
[----:B------:R-:W-:Y:S01]  /*01a0*/  @!P0 IMAD.IADD R6, R6, 0x1, -R5 ;  /* 0x0000000106068824 */ /* 0x000fe200078e0a05 */
[----:B------:R-:W-:-:S04]  /*01b0*/  ISETP.NE.AND P0, PT, R7, RZ, PT ;  /* 0x000000ff0700720c */ /* 0x000fc80003f05270 */
[----:B------:R-:W-:-:S13]  /*01c0*/  ISETP.GT.U32.AND P1, PT, R5, R6, PT ;  /* 0x000000060500720c */ /* 0x000fda0003f24070 */
[----:B------:R-:W-:-:S05]  /*01d0*/  @!P1 IADD3 R6, PT, PT, R6, -R5, RZ ;  /* 0x8000000506069210 */ /* 0x000fca0007ffe0ff */
[----:B------:R-:W-:Y:S01]  /*01e0*/  @!P2 IMAD.MOV R6, RZ, RZ, -R6 ;  /* 0x000000ffff06a224 */ /* 0x000fe200078e0a06 */
[----:B------:R-:W-:-:S04]  /*01f0*/  @!P0 LOP3.LUT R6, RZ, R7, RZ, 0x33, !PT ;  /* 0x00000007ff068212 */ /* 0x000fc800078e33ff */
[----:B0-----:R-:W-:-:S13]  /*0200*/  ISETP.GE.AND P0, PT, R6, UR4, PT ;  /* 0x0000000406007c0c */ /* 0x001fda000bf06270 */
[----:B------:R-:W-:Y:S05]  /*0210*/  @P0 EXIT ;  /* 0x000000000000094d */ /* 0x000fea0003800000 */
[----:B------:R-:W0:Y:S01]  /*0220*/  LDC R9, c[0x0][0x398] ;  /* 0x0000e600ff097b82 */ /* 0x000e220000000800 */
[----:B------:R-:W1:Y:S01]  /*0230*/  LDCU.64 UR10, c[0x0][0x358] ;  /* 0x00006b00ff0a77ac */ /* 0x000e620008000a00 */
[----:B------:R-:W-:Y:S01]  /*0240*/  HFMA2 R14, -RZ, RZ, 0, 0 ;  /* 0x00000000ff0e7431 */ /* 0x000fe200000001ff */
[----:B0-----:R-:W-:-:S13]  /*0250*/  ISETP.GE.AND P0, PT, R9, 0x1, PT ;  /* 0x000000010900780c */ /* 0x001fda0003f06270 */
[----:B-1----:R-:W-:Y:S05]  /*0260*/  @!P0 BRA `(.L_x_0) ;  /* 0x0000000800dc8947 */ /* 0x002fea0003800000 */
[----:B------:R-:W0:Y:S01]  /*0270*/  LDCU.64 UR6, c[0x0][0x380] ;  /* 0x00007000ff0677ac */ /* 0x000e220008000a00 */
[C---:B------:R-:W-:Y:S01]  /*0280*/  LOP3.LUT R8, R9.reuse, 0x7ffffff0, RZ, 0xc0, !PT ;  /* 0x7ffffff009087812 */ /* 0x040fe200078ec0ff */
[----:B------:R-:W-:Y:S01]  /*0290*/  IMAD.MOV.U32 R14, RZ, RZ, RZ ;  /* 0x000000ffff0e7224 */ /* 0x000fe200078e00ff */
[C---:B------:R-:W-:Y:S01]  /*02a0*/  LOP3.LUT R17, R9.reuse, 0xf, RZ, 0xc0, !PT ;  /* 0x0000000f09117812 */ /* 0x040fe200078ec0ff */
[----:B------:R-:W-:Y:S01]  /*02b0*/  UMOV UR4, URZ ;  /* 0x000000ff00047c82 */ /* 0x000fe20008000000 */
[C---:B------:R-:W-:Y:S02]  /*02c0*/  LOP3.LUT R18, R9.reuse, 0x7, RZ, 0xc0, !PT ;  /* 0x0000000709127812 */ /* 0x040fe400078ec0ff */
[----:B------:R-:W-:Y:S02]  /*02d0*/  LOP3.LUT R9, R9, 0x3, RZ, 0xc0, !PT ;  /* 0x0000000309097812 */ /* 0x000fe400078ec0ff */
[----:B------:R-:W-:Y:S01]  /*02e0*/  IADD3 R10, PT, PT, -R8, RZ, RZ ;  /* 0x000000ff080a7210 */ /* 0x000fe20007ffe1ff */
[----:B0-----:R-:W-:-:S04]  /*02f0*/  UIADD3 UR5, UP0, UPT, UR6, 0x20, URZ ;  /* 0x0000002006057890 */ /* 0x001fc8000ff1e0ff */
[----:B------:R-:W-:-:S12]  /*0300*/  UIADD3.X UR8, UPT, UPT, URZ, UR7, URZ, UP0, !UPT ;  /* 0x00000007ff087290 */ /* 0x000fd800087fe4ff */
.L_x_6:
[----:B------:R-:W0:Y:S01]  /*0310*/  LDCU UR6, c[0x0][0x398] ;  /* 0x00007300ff0677ac */ /* 0x000e220008000800 */
[----:B------:R-:W1:Y:S01]  /*0320*/  LDC R7, c[0x0][0x3a4] ;  /* 0x0000e900ff077b82 */ /* 0x000e620000000800 */
[----:B------:R-:W-:Y:S01]  /*0330*/  IMAD.MOV.U32 R16, RZ, RZ, RZ ;  /* 0x000000ffff107224 */ /* 0x000fe200078e00ff */
[----:B0-----:R-:W-:Y:S02]  /*0340*/  UISETP.GE.U32.AND UP1, UPT, UR6, 0x10, UPT ;  /* 0x000000100600788c */ /* 0x001fe4000bf26070 */
[----:B------:R-:W-:Y:S02]  /*0350*/  UIMAD UR12, UR4, UR6, URZ ;  /* 0x00000006040c72a4 */ /* 0x000fe4000f8e02ff */
[----:B-1----:R-:W-:Y:S01]  /*0360*/  IMAD R11, R7, UR4, R0 ;  /* 0x00000004070b7c24 */ /* 0x002fe2000f8e0200 */
[----:B------:R-:W-:-:S04]  /*0370*/  UIADD3 UR4, UPT, UPT, UR4, 0x1, URZ ;  /* 0x0000000104047890 */ /* 0x000fc8000fffe0ff */
[----:B------:R-:W-:Y:S01]  /*0380*/  UISETP.NE.AND UP0, UPT, UR4, UR6, UPT ;  /* 0x000000060400728c */ /* 0x000fe2000bf05270 */
[----:B------:R-:W-:Y:S10]  /*0390*/  BRA.U !UP1, `(.L_x_1) ;  /* 0x0000000509107547 */ /* 0x000ff4000b800000 */
[----:B------:R-:W0:Y:S01]  /*03a0*/  LDCU.64 UR6, c[0x0][0x388] ;  /* 0x00007100ff0677ac */ /* 0x000e220008000a00 */
[----:B------:R-:W-:Y:S01]  /*03b0*/  MOV R12, R11 ;  /* 0x0000000b000c7202 */ /* 0x000fe20000000f00 */
[----:B------:R-:W-:Y:S01]  /*03c0*/  IMAD.MOV.U32 R13, RZ, RZ, R10 ;  /* 0x000000ffff0d7224 */ /* 0x000fe200078e000a */
[----:B0-----:R-:W-:-:S04]  /*03d0*/  UIMAD.WIDE.U32 UR6, UR12, 0x4, UR6 ;  /* 0x000000040c0678a5 */ /* 0x001fc8000f8e0006 */
[----:B------:R-:W-:-:S04]  /*03e0*/  UIADD3 UR9, UP1, UPT, UR6, 0x20, URZ ;  /* 0x0000002006097890 */ /* 0x000fc8000ff3e0ff */
[----:B------:R-:W-:Y:S02]  /*03f0*/  UIADD3.X UR6, UPT, UPT, URZ, UR7, URZ, UP1, !UPT ;  /* 0x00000007ff067290 */ /* 0x000fe40008ffe4ff */
[----:B------:R-:W-:-:S04]  /*0400*/  MOV R15, UR9 ;  /* 0x00000009000f7c02 */ /* 0x000fc80008000f00 */
[----:B------:R-:W-:-:S07]  /*0410*/  IMAD.U32 R16, RZ, RZ, UR6 ;  /* 0x00000006ff107e24 */ /* 0x000fce000f8e00ff */
.L_x_2:
[----:B------:R-:W-:Y:S01]  /*0420*/  MOV R4, UR5 ;  /* 0x0000000500047c02 */ /* 0x000fe20008000f00 */
[----:B------:R-:W-:Y:S01]  /*0430*/  IMAD.U32 R5, RZ, RZ, UR8 ;  /* 0x00000008ff057e24 */ /* 0x000fe2000f8e00ff */
[----:B------:R-:W-:Y:S01]  /*0440*/  MOV R2, R15 ;  /* 0x0000000f00027202 */ /* 0x000fe20000000f00 */
[----:B------:R-:W-:Y:S02]  /*0450*/  IMAD.MOV.U32 R3, RZ, RZ, R16 ;  /* 0x000000ffff037224 */ /* 0x000fe400078e0010 */
[----:B------:R-:W-:-:S03]  /*0460*/  IMAD.WIDE R4, R12, 0x4, R4 ;  /* 0x000000040c047825 */ /* 0x000fc600078e0204 */
[----:B------:R-:W2:Y:S04]  /*0470*/  LDG.E R15, desc[UR10][R2.64+-0x20] ;  /* 0xffffe00a020f7981 */ /* 0x000ea8000c1e1900 */
[----:B------:R-:W2:Y:S04]  /*0480*/  LDG.E R24, desc[UR10][R4.64+-0x20] ;  /* 0xffffe00a04187981 */ /* 0x000ea8000c1e1900 */
[----:B------:R-:W3:Y:S04]  /*0490*/  LDG.E R26, desc[UR10][R2.64+-0x1c] ;  /* 0xffffe40a021a7981 */ /* 0x000ee8000c1e1900 */
[----:B------:R-:W3:Y:S04]  /*04a0*/  LDG.E R25, desc[UR10][R4.64+-0x1c] ;  /* 0xffffe40a04197981 */ /* 0x000ee8000c1e1900 */
[----:B------:R-:W4:Y:S04]  /*04b0*/  LDG.E R23, desc[UR10][R2.64+-0x18] ;  /* 0xffffe80a02177981 */ /* 0x000f28000c1e1900 */
[----:B------:R-:W4:Y:S04]  /*04c0*/  LDG.E R22, desc[UR10][R4.64+-0x18] ;  /* 0xffffe80a04167981 */ /* 0x000f28000c1e1900 */
[----:B------:R-:W5:Y:S04]  /*04d0*/  LDG.E R20, desc[UR10][R2.64+-0x14] ;  /* 0xffffec0a02147981 */ /* 0x000f68000c1e1900 */
[----:B------:R-:W5:Y:S04]  /*04e0*/  LDG.E R21, desc[UR10][R4.64+-0x14] ;  /* 0xffffec0a04157981 */ /* 0x000f68000c1e1900 */
[----:B------:R-:W5:Y:S04]  /*04f0*/  LDG.E R16, desc[UR10][R2.64+-0x10] ;  /* 0xfffff00a02107981 */ /* 0x000f68000c1e1900 */
[----:B------:R-:W5:Y:S04]  /*0500*/  LDG.E R19, desc[UR10][R4.64+-0x10] ;  /* 0xfffff00a04137981 */ /* 0x000f68000c1e1900 */
[----:B------:R-:W5:Y:S01]  /*0510*/  LDG.E R27, desc[UR10][R4.64+0x1c] ;  /* 0x00001c0a041b7981 */ /* 0x000f62000c1e1900 */
[----:B--2---:R-:W-:-:S03]  /*0520*/  FFMA R15, R15, R24, R14 ;  /* 0x000000180f0f7223 */ /* 0x004fc6000000000e */
[----:B------:R-:W2:Y:S04]  /*0530*/  LDG.E R14, desc[UR10][R4.64+-0xc] ;  /* 0xfffff40a040e7981 */ /* 0x000ea8000c1e1900 */
[----:B------:R-:W2:Y:S01]  /*0540*/  LDG.E R24, desc[UR10][R2.64] ;  /* 0x0000000a02187981 */ /* 0x000ea2000c1e1900 */
[----:B---3--:R-:W-:-:S03]  /*0550*/  FFMA R26, R26, R25, R15 ;  /* 0x000000191a1a7223 */ /* 0x008fc6000000000f */
[----:B------:R-:W2:Y:S01]  /*0560*/  LDG.E R15, desc[UR10][R2.64+-0xc] ;  /* 0xfffff40a020f7981 */ /* 0x000ea2000c1e1900 */
[----:B----4-:R-:W-:-:S03]  /*0570*/  FFMA R25, R23, R22, R26 ;  /* 0x0000001617197223 */ /* 0x010fc6000000001a */
[----:B------:R-:W3:Y:S04]  /*0580*/  LDG.E R22, desc[UR10][R2.64+-0x8] ;  /* 0xfffff80a02167981 */ /* 0x000ee8000c1e1900 */
[----:B------:R-:W3:Y:S01]  /*0590*/  LDG.E R23, desc[UR10][R4.64+-0x8] ;  /* 0xfffff80a04177981 */ /* 0x000ee2000c1e1900 */
[----:B-----5:R-:W-:-:S03]  /*05a0*/  FFMA R25, R20, R21, R25 ;  /* 0x0000001514197223 */ /* 0x020fc60000000019 */
[----:B------:R-:W4:Y:S04]  /*05b0*/  LDG.E R20, desc[UR10][R2.64+-0x4] ;  /* 0xfffffc0a02147981 */ /* 0x000f28000c1e1900 */
[----:B------:R-:W4:Y:S01]  /*05c0*/  LDG.E R21, desc[UR10][R4.64+-0x4] ;  /* 0xfffffc0a04157981 */ /* 0x000f22000c1e1900 */
[----:B------:R-:W-:-:S03]  /*05d0*/  FFMA R26, R16, R19, R25 ;  /* 0x00000013101a7223 */ /* 0x000fc60000000019 */
[----:B------:R-:W5:Y:S04]  /*05e0*/  LDG.E R25, desc[UR10][R4.64] ;  /* 0x0000000a04197981 */ /* 0x000f68000c1e1900 */
[----:B------:R-:W5:Y:S04]  /*05f0*/  LDG.E R16, desc[UR10][R2.64+0x4] ;  /* 0x0000040a02107981 */ /* 0x000f68000c1e1900 */
[----:B------:R-:W5:Y:S01]  /*0600*/  LDG.E R19, desc[UR10][R4.64+0x4] ;  /* 0x0000040a04137981 */ /* 0x000f62000c1e1900 */
[----:B--2---:R-:W-:-:S03]  /*0610*/  FFMA R15, R15, R14, R26 ;  /* 0x0000000e0f0f7223 */ /* 0x004fc6000000001a */
[----:B------:R-:W2:Y:S04]  /*0620*/  LDG.E R14, desc[UR10][R4.64+0x8] ;  /* 0x0000080a040e7981 */ /* 0x000ea8000c1e1900 */
[----:B------:R-:W2:Y:S01]  /*0630*/  LDG.E R26, desc[UR10][R2.64+0x1c] ;  /* 0x00001c0a021a7981 */ /* 0x000ea2000c1e1900 */
[----:B---3--:R-:W-:-:S03]  /*0640*/  FFMA R23, R22, R23, R15 ;  /* 0x0000001716177223 */ /* 0x008fc6000000000f */
[----:B------:R-:W2:Y:S04]  /*0650*/  LDG.E R15, desc[UR10][R2.64+0x8] ;  /* 0x0000080a020f7981 */ /* 0x000ea8000c1e1900 */
[----:B------:R-:W3:Y:S01]  /*0660*/  LDG.E R22, desc[UR10][R2.64+0x10] ;  /* 0x0000100a02167981 */ /* 0x000ee2000c1e1900 */
[----:B----4-:R-:W-:-:S03]  /*0670*/  FFMA R23, R20, R21, R23 ;  /* 0x0000001514177223 */ /* 0x010fc60000000017 */
[----:B------:R-:W4:Y:S01]  /*0680*/  LDG.E R20, desc[UR10][R2.64+0xc] ;  /* 0x00000c0a02147981 */ /* 0x000f22000c1e1900 */
[----:B-----5:R-:W-:-:S03]  /*0690*/  FFMA R25, R24, R25, R23 ;  /* 0x0000001918197223 */ /* 0x020fc60000000017 */
[----:B------:R-:W4:Y:S04]  /*06a0*/  LDG.E R21, desc[UR10][R4.64+0xc] ;  /* 0x00000c0a04157981 */ /* 0x000f28000c1e1900 */
[----:B------:R-:W3:Y:S01]  /*06b0*/  LDG.E R23, desc[UR10][R4.64+0x10] ;  /* 0x0000100a04177981 */ /* 0x000ee2000c1e1900 */
[----:B------:R-:W-:-:S03]  /*06c0*/  FFMA R28, R16, R19, R25 ;  /* 0x00000013101c7223 */ /* 0x000fc60000000019 */
[----:B------:R-:W5:Y:S04]  /*06d0*/  LDG.E R24, desc[UR10][R2.64+0x14] ;  /* 0x0000140a02187981 */ /* 0x000f68000c1e1900 */
[----:B------:R-:W5:Y:S04]  /*06e0*/  LDG.E R25, desc[UR10][R4.64+0x14] ;  /* 0x0000140a04197981 */ /* 0x000f68000c1e1900 */
[----:B------:R-:W5:Y:S04]  /*06f0*/  LDG.E R19, desc[UR10][R2.64+0x18] ;  /* 0x0000180a02137981 */ /* 0x000f68000c1e1900 */
[----:B------:R-:W5:Y:S01]  /*0700*/  LDG.E R16, desc[UR10][R4.64+0x18] ;  /* 0x0000180a04107981 */ /* 0x000f62000c1e1900 */
[----:B------:R-:W-:-:S04]  /*0710*/  IADD3 R13, PT, PT, R13, 0x10, RZ ;  /* 0x000000100d0d7810 */ /* 0x000fc80007ffe0ff */
[----:B------:R-:W-:Y:S01]  /*0720*/  ISETP.NE.AND P0, PT, R13, RZ, PT ;  /* 0x000000ff0d00720c */ /* 0x000fe20003f05270 */
[----:B------:R-:W-:Y:S02]  /*0730*/  VIADD R12, R12, 0x10 ;  /* 0x000000100c0c7836 */ /* 0x000fe40000000000 */
[----:B--2---:R-:W-:-:S04]  /*0740*/  FFMA R15, R15, R14, R28 ;  /* 0x0000000e0f0f7223 */ /* 0x004fc8000000001c */
[----:B----4-:R-:W-:-:S04]  /*0750*/  FFMA R15, R20, R21, R15 ;  /* 0x00000015140f7223 */ /* 0x010fc8000000000f */
[----:B---3--:R-:W-:-:S04]  /*0760*/  FFMA R15, R22, R23, R15 ;  /* 0x00000017160f7223 */ /* 0x008fc8000000000f */
[----:B-----5:R-:W-:Y:S01]  /*0770*/  FFMA R24, R24, R25, R15 ;  /* 0x0000001918187223 */ /* 0x020fe2000000000f */
[----:B------:R-:W-:-:S03]  /*0780*/  IADD3 R15, P1, PT, R2, 0x40, RZ ;  /* 0x00000040020f7810 */ /* 0x000fc60007f3e0ff */
[----:B------:R-:W-:Y:S01]  /*0790*/  FFMA R19, R19, R16, R24 ;  /* 0x0000001013137223 */ /* 0x000fe20000000018 */
[----:B------:R-:W-:-:S03]  /*07a0*/  IADD3.X R16, PT, PT, RZ, R3, RZ, P1, !PT ;  /* 0x00000003ff107210 */ /* 0x000fc60000ffe4ff */
[----:B------:R-:W-:Y:S01]  /*07b0*/  FFMA R14, R26, R27, R19 ;  /* 0x0000001b1a0e7223 */ /* 0x000fe20000000013 */
[----:B------:R-:W-:Y:S06]  /*07c0*/  @P0 BRA `(.L_x_2) ;  /* 0xfffffffc00140947 */ /* 0x000fec000383ffff */
[----:B------:R-:W-:-:S07]  /*07d0*/  MOV R16, R8 ;  /* 0x0000000800107202 */ /* 0x000fce0000000f00 */
.L_x_1:
[----:B------:R-:W-:-:S13]  /*07e0*/  ISETP.NE.AND P0, PT, R17, RZ, PT ;  /* 0x000000ff1100720c */ /* 0x000fda0003f05270 */
[----:B------:R-:W-:Y:S05]  /*07f0*/  @!P0 BRA `(.L_x_3) ;  /* 0x0000000400748947 */ /* 0x000fea0003800000 */
[----:B------:R-:W-:Y:S02]  /*0800*/  IADD3 R2, PT, PT, R17, -0x1, RZ ;  /* 0xffffffff11027810 */ /* 0x000fe40007ffe0ff */
[----:B------:R-:W-:Y:S02]  /*0810*/  ISETP.NE.AND P0, PT, R18, RZ, PT ;  /* 0x000000ff1200720c */ /* 0x000fe40003f05270 */
[----:B------:R-:W-:-:S13]  /*0820*/  ISETP.GE.U32.AND P1, PT, R2, 0x7, PT ;  /* 0x000000070200780c */ /* 0x000fda0003f26070 */
[----:B------:R-:W-:Y:S05]  /*0830*/  @!P1 BRA `(.L_x_4) ;  /* 0x0000000000909947 */ /* 0x000fea0003800000 */
[----:B------:R-:W0:Y:S01]  /*0840*/  LDC.64 R12, c[0x0][0x388] ;  /* 0x0000e200ff0c7b82 */ /* 0x000e220000000a00 */
[----:B------:R-:W-:Y:S01]  /*0850*/  IADD3 R5, PT, PT, R11, R16, RZ ;  /* 0x000000100b057210 */ /* 0x000fe20007ffe0ff */
[----:B------:R-:W-:-:S06]  /*0860*/  VIADD R15, R16, UR12 ;  /* 0x0000000c100f7c36 */ /* 0x000fcc0008000000 */
[----:B------:R-:W1:Y:S01]  /*0870*/  LDC.64 R2, c[0x0][0x380] ;  /* 0x0000e000ff027b82 */ /* 0x000e620000000a00 */
[----:B0-----:R-:W-:-:S05]  /*0880*/  IMAD.WIDE.U32 R12, R15, 0x4, R12 ;  /* 0x000000040f0c7825 */ /* 0x001fca00078e000c */
[----:B------:R-:W2:Y:S01]  /*0890*/  LDG.E R21, desc[UR10][R12.64] ;  /* 0x0000000a0c157981 */ /* 0x000ea2000c1e1900 */
[----:B-1----:R-:W-:Y:S02]  /*08a0*/  IMAD.WIDE R2, R5, 0x4, R2 ;  /* 0x0000000405027825 */ /* 0x002fe400078e0202 */
[----:B------:R-:W0:Y:S03]  /*08b0*/  LDC.64 R4, c[0x0][0x388] ;  /* 0x0000e200ff047b82 */ /* 0x000e260000000a00 */
[----:B------:R-:W2:Y:S01]  /*08c0*/  LDG.E R23, desc[UR10][R2.64] ;  /* 0x0000000a02177981 */ /* 0x000ea2000c1e1900 */
[----:B------:R-:W-:-:S03]  /*08d0*/  IADD3 R15, P1, PT, R16, UR12, RZ ;  /* 0x0000000c100f7c10 */ /* 0x000fc6000ff3e0ff */
[----:B------:R-:W3:Y:S01]  /*08e0*/  LDG.E R19, desc[UR10][R2.64+0x8] ;  /* 0x0000080a02137981 */ /* 0x000ee2000c1e1900 */
[----:B------:R-:W-:-:S03]  /*08f0*/  IADD3.X R20, PT, PT, RZ, RZ, RZ, P1, !PT ;  /* 0x000000ffff147210 */ /* 0x000fc60000ffe4ff */
[----:B------:R-:W4:Y:S04]  /*0900*/  LDG.E R12, desc[UR10][R2.64+0xc] ;  /* 0x00000c0a020c7981 */ /* 0x000f28000c1e1900 */
[----:B------:R-:W5:Y:S04]  /*0910*/  LDG.E R24, desc[UR10][R2.64+0x10] ;  /* 0x0000100a02187981 */ /* 0x000f68000c1e1900 */
[----:B------:R-:W5:Y:S04]  /*0920*/  LDG.E R26, desc[UR10][R2.64+0x14] ;  /* 0x0000140a021a7981 */ /* 0x000f68000c1e1900 */
[----:B------:R-:W5:Y:S01]  /*0930*/  LDG.E R27, desc[UR10][R2.64+0x18] ;  /* 0x0000180a021b7981 */ /* 0x000f62000c1e1900 */
[----:B0-----:R-:W-:-:S03]  /*0940*/  LEA R4, P1, R15, R4, 0x2 ;  /* 0x000000040f047211 */ /* 0x001fc600078210ff */
[----:B------:R-:W5:Y:S01]  /*0950*/  LDG.E R28, desc[UR10][R2.64+0x1c] ;  /* 0x00001c0a021c7981 */ /* 0x000f62000c1e1900 */
[----:B------:R-:W-:-:S03]  /*0960*/  LEA.HI.X R5, R15, R5, R20, 0x2, P1 ;  /* 0x000000050f057211 */ /* 0x000fc600008f1414 */
[----:B------:R-:W3:Y:S04]  /*0970*/  LDG.E R15, desc[UR10][R2.64+0x4] ;  /* 0x0000040a020f7981 */ /* 0x000ee8000c1e1900 */
[----:B------:R-:W3:Y:S04]  /*0980*/  LDG.E R20, desc[UR10][R4.64+0x4] ;  /* 0x0000040a04147981 */ /* 0x000ee8000c1e1900 */
[----:B------:R-:W4:Y:S04]  /*0990*/  LDG.E R22, desc[UR10][R4.64+0x8] ;  /* 0x0000080a04167981 */ /* 0x000f28000c1e1900 */
[----:B------:R-:W5:Y:S04]  /*09a0*/  LDG.E R13, desc[UR10][R4.64+0xc] ;  /* 0x00000c0a040d7981 */ /* 0x000f68000c1e1900 */
[----:B------:R-:W5:Y:S01]  /*09b0*/  LDG.E R25, desc[UR10][R4.64+0x1c] ;  /* 0x00001c0a04197981 */ /* 0x000f62000c1e1900 */
[----:B--2---:R-:W-:-:S03]  /*09c0*/  FFMA R29, R21, R23, R14 ;  /* 0x00000017151d7223 */ /* 0x004fc6000000000e */
[----:B------:R-:W2:Y:S04]  /*09d0*/  LDG.E R23, desc[UR10][R4.64+0x10] ;  /* 0x0000100a04177981 */ /* 0x000ea8000c1e1900 */
[----:B------:R-:W2:Y:S04]  /*09e0*/  LDG.E R21, desc[UR10][R4.64+0x14] ;  /* 0x0000140a04157981 */ /* 0x000ea8000c1e1900 */
[----:B------:R-:W2:Y:S01]  /*09f0*/  LDG.E R14, desc[UR10][R4.64+0x18] ;  /* 0x0000180a040e7981 */ /* 0x000ea2000c1e1900 */
[----:B---3--:R-:W-:-:S04]  /*0a00*/  FFMA R15, R20, R15, R29 ;  /* 0x0000000f140f7223 */ /* 0x008fc8000000001d */
[----:B----4-:R-:W-:-:S04]  /*0a10*/  FFMA R22, R22, R19, R15 ;  /* 0x0000001316167223 */ /* 0x010fc8000000000f */
[----:B-----5:R-:W-:Y:S01]  /*0a20*/  FFMA R12, R13, R12, R22 ;  /* 0x0000000c0d0c7223 */ /* 0x020fe20000000016 */
[----:B------:R-:W-:-:S03]  /*0a30*/  VIADD R16, R16, 0x8 ;  /* 0x0000000810107836 */ /* 0x000fc60000000000 */
[----:B--2---:R-:W-:-:S04]  /*0a40*/  FFMA R12, R23, R24, R12 ;  /* 0x00000018170c7223 */ /* 0x004fc8000000000c */
[----:B------:R-:W-:-:S04]  /*0a50*/  FFMA R21, R21, R26, R12 ;  /* 0x0000001a15157223 */ /* 0x000fc8000000000c */
[----:B------:R-:W-:-:S04]  /*0a60*/  FFMA R14, R14, R27, R21 ;  /* 0x0000001b0e0e7223 */ /* 0x000fc80000000015 */
[----:B------:R-:W-:-:S07]  /*0a70*/  FFMA R14, R25, R28, R14 ;  /* 0x0000001c190e7223 */ /* 0x000fce000000000e */
.L_x_4:
[----:B------:R-:W-:Y:S05]  /*0a80*/  @!P0 BRA `(.L_x_3) ;  /* 0x0000000000d08947 */ /* 0x000fea0003800000 */
[----:B------:R-:W-:Y:S02]  /*0a90*/  IADD3 R2, PT, PT, R18, -0x1, RZ ;  /* 0xffffffff12027810 */ /* 0x000fe40007ffe0ff */
[----:B------:R-:W-:Y:S02]  /*0aa0*/  ISETP.NE.AND P0, PT, R9, RZ, PT ;  /* 0x000000ff0900720c */ /* 0x000fe40003f05270 */
[----:B------:R-:W-:-:S13]  /*0ab0*/  ISETP.GE.U32.AND P1, PT, R2, 0x3, PT ;  /* 0x000000030200780c */ /* 0x000fda0003f26070 */
[----:B------:R-:W-:Y:S05]  /*0ac0*/  @!P1 BRA `(.L_x_5) ;  /* 0x0000000000609947 */ /* 0x000fea0003800000 */
[----:B------:R-:W0:Y:S01]  /*0ad0*/  LDC.64 R4, c[0x0][0x388] ;  /* 0x0000e200ff047b82 */ /* 0x000e220000000a00 */
[C---:B------:R-:W-:Y:S01]  /*0ae0*/  IADD3 R19, PT, PT, R16.reuse, UR12, RZ ;  /* 0x0000000c10137c10 */ /* 0x040fe2000fffe0ff */
[----:B------:R-:W-:Y:S01]  /*0af0*/  IMAD.IADD R15, R11, 0x1, R16 ;  /* 0x000000010b0f7824 */ /* 0x000fe200078e0210 */
[----:B------:R-:W-:-:S05]  /*0b00*/  IADD3 R20, P1, PT, R16, UR12, RZ ;  /* 0x0000000c10147c10 */ /* 0x000fca000ff3e0ff */
[----:B------:R-:W1:Y:S08]  /*0b10*/  LDC.64 R2, c[0x0][0x388] ;  /* 0x0000e200ff027b82 */ /* 0x000e700000000a00 */
[----:B------:R-:W2:Y:S01]  /*0b20*/  LDC.64 R12, c[0x0][0x380] ;  /* 0x0000e000ff0c7b82 */ /* 0x000ea20000000a00 */
[----:B0-----:R-:W-:Y:S01]  /*0b30*/  IMAD.WIDE.U32 R4, R19, 0x4, R4 ;  /* 0x0000000413047825 */ /* 0x001fe200078e0004 */
[----:B------:R-:W-:-:S05]  /*0b40*/  IADD3.X R19, PT, PT, RZ, RZ, RZ, P1, !PT ;  /* 0x000000ffff137210 */ /* 0x000fca0000ffe4ff */
[----:B------:R-:W3:Y:S01]  /*0b50*/  LDG.E R5, desc[UR10][R4.64] ;  /* 0x0000000a04057981 */ /* 0x000ee2000c1e1900 */
[----:B-1----:R-:W-:-:S04]  /*0b60*/  LEA R2, P1, R20, R2, 0x2 ;  /* 0x0000000214027211 */ /* 0x002fc800078210ff */
[----:B------:R-:W-:Y:S01]  /*0b70*/  LEA.HI.X R3, R20, R3, R19, 0x2, P1 ;  /* 0x0000000314037211 */ /* 0x000fe200008f1413 */
[----:B--2---:R-:W-:-:S04]  /*0b80*/  IMAD.WIDE R12, R15, 0x4, R12 ;  /* 0x000000040f0c7825 */ /* 0x004fc800078e020c */
[----:B------:R-:W2:Y:S04]  /*0b90*/  LDG.E R20, desc[UR10][R2.64+0x4] ;  /* 0x0000040a02147981 */ /* 0x000ea8000c1e1900 */
[----:B------:R-:W3:Y:S04]  /*0ba0*/  LDG.E R15, desc[UR10][R12.64] ;  /* 0x0000000a0c0f7981 */ /* 0x000ee8000c1e1900 */
[----:B------:R-:W2:Y:S04]  /*0bb0*/  LDG.E R19, desc[UR10][R12.64+0x4] ;  /* 0x0000040a0c137981 */ /* 0x000ea8000c1e1900 */
[----:B------:R-:W4:Y:S04]  /*0bc0*/  LDG.E R21, desc[UR10][R12.64+0x8] ;  /* 0x0000080a0c157981 */ /* 0x000f28000c1e1900 */
[----:B------:R-:W4:Y:S04]  /*0bd0*/  LDG.E R22, desc[UR10][R2.64+0x8] ;  /* 0x0000080a02167981 */ /* 0x000f28000c1e1900 */
[----:B------:R-:W5:Y:S04]  /*0be0*/  LDG.E R23, desc[UR10][R12.64+0xc] ;  /* 0x00000c0a0c177981 */ /* 0x000f68000c1e1900 */
[----:B------:R-:W5:Y:S01]  /*0bf0*/  LDG.E R24, desc[UR10][R2.64+0xc] ;  /* 0x00000c0a02187981 */ /* 0x000f62000c1e1900 */
[----:B------:R-:W-:Y:S01]  /*0c00*/  IADD3 R16, PT, PT, R16, 0x4, RZ ;  /* 0x0000000410107810 */ /* 0x000fe20007ffe0ff */
[----:B---3--:R-:W-:-:S04]  /*0c10*/  FFMA R15, R5, R15, R14 ;  /* 0x0000000f050f7223 */ /* 0x008fc8000000000e */
[----:B--2---:R-:W-:-:S04]  /*0c20*/  FFMA R15, R20, R19, R15 ;  /* 0x00000013140f7223 */ /* 0x004fc8000000000f */
[----:B----4-:R-:W-:-:S04]  /*0c30*/  FFMA R15, R22, R21, R15 ;  /* 0x00000015160f7223 */ /* 0x010fc8000000000f */
[----:B-----5:R-:W-:-:S07]  /*0c40*/  FFMA R14, R24, R23, R15 ;  /* 0x00000017180e7223 */ /* 0x020fce000000000f */
.L_x_5:
[----:B------:R-:W-:Y:S05]  /*0c50*/  @!P0 BRA `(.L_x_3) ;  /* 0x00000000005c8947 */ /* 0x000fea0003800000 */
[----:B------:R-:W0:Y:S01]  /*0c60*/  LDC.64 R4, c[0x0][0x388] ;  /* 0x0000e200ff047b82 */ /* 0x000e220000000a00 */
[----:B------:R-:W-:Y:S01]  /*0c70*/  VIADD R13, R16, UR12 ;  /* 0x0000000c100d7c36 */ /* 0x000fe20008000000 */
[----:B------:R-:W-:-:S06]  /*0c80*/  IADD3 R11, PT, PT, R11, R16, RZ ;  /* 0x000000100b0b7210 */ /* 0x000fcc0007ffe0ff */
[----:B------:R-:W1:Y:S01]  /*0c90*/  LDC.64 R2, c[0x0][0x380] ;  /* 0x0000e000ff027b82 */ /* 0x000e620000000a00 */
[----:B0-----:R-:W-:-:S06]  /*0ca0*/  IMAD.WIDE.U32 R4, R13, 0x4, R4 ;  /* 0x000000040d047825 */ /* 0x001fcc00078e0004 */
[----:B------:R-:W2:Y:S01]  /*0cb0*/  LDG.E R5, desc[UR10][R4.64] ;  /* 0x0000000a04057981 */ /* 0x000ea2000c1e1900 */
[----:B-1----:R-:W-:-:S05]  /*0cc0*/  IMAD.WIDE R2, R11, 0x4, R2 ;  /* 0x000000040b027825 */ /* 0x002fca00078e0202 */
[----:B------:R-:W2:Y:S01]  /*0cd0*/  LDG.E R11, desc[UR10][R2.64] ;  /* 0x0000000a020b7981 */ /* 0x000ea2000c1e1900 */
[----:B------:R-:W-:Y:S01]  /*0ce0*/  ISETP.NE.AND P0, PT, R9, 0x1, PT ;  /* 0x000000010900780c */ /* 0x000fe20003f05270 */
[----:B--2---:R-:W-:-:S12]  /*0cf0*/  FFMA R14, R5, R11, R14 ;  /* 0x0000000b050e7223 */ /* 0x004fd8000000000e */
[----:B------:R-:W-:Y:S05]  /*0d00*/  @!P0 BRA `(.L_x_3) ;  /* 0x0000000000308947 */ /* 0x000fea0003800000 */
[----:B------:R-:W0:Y:S01]  /*0d10*/  LDC.64 R4, c[0x0][0x388] ;  /* 0x0000e200ff047b82 */ /* 0x000e220000000a00 */
[----:B------:R-:W-:Y:S02]  /*0d20*/  IADD3 R11, P1, PT, R16, UR12, RZ ;  /* 0x0000000c100b7c10 */ /* 0x000fe4000ff3e0ff */
[----:B------:R-:W-:Y:S02]  /*0d30*/  ISETP.NE.AND P0, PT, R9, 0x2, PT ;  /* 0x000000020900780c */ /* 0x000fe40003f05270 */
[----:B------:R-:W-:-:S11]  /*0d40*/  IADD3.X R12, PT, PT, RZ, RZ, RZ, P1, !PT ;  /* 0x000000ffff0c7210 */ /* 0x000fd60000ffe4ff */
[----:B------:R-:W2:Y:S01]  /*0d50*/  @P0 LDG.E R15, desc[UR10][R2.64+0x8] ;  /* 0x0000080a020f0981 */ /* 0x000ea2000c1e1900 */
[----:B0-----:R-:W-:-:S04]  /*0d60*/  LEA R4, P1, R11, R4, 0x2 ;  /* 0x000000040b047211 */ /* 0x001fc800078210ff */
[----:B------:R-:W-:Y:S02]  /*0d70*/  LEA.HI.X R5, R11, R5, R12, 0x2, P1 ;  /* 0x000000050b057211 */ /* 0x000fe400008f140c */
[----:B------:R-:W3:Y:S04]  /*0d80*/  LDG.E R12, desc[UR10][R2.64+0x4] ;  /* 0x0000040a020c7981 */ /* 0x000ee8000c1e1900 */
[----:B------:R-:W3:Y:S04]  /*0d90*/  LDG.E R11, desc[UR10][R4.64+0x4] ;  /* 0x0000040a040b7981 */ /* 0x000ee8000c1e1900 */
[----:B------:R-:W2:Y:S01]  /*0da0*/  @P0 LDG.E R13, desc[UR10][R4.64+0x8] ;  /* 0x0000080a040d0981 */ /* 0x000ea2000c1e1900 */
[----:B---3--:R-:W-:-:S04]  /*0db0*/  FFMA R14, R11, R12, R14 ;  /* 0x0000000c0b0e7223 */ /* 0x008fc8000000000e */
[----:B--2---:R-:W-:-:S07]  /*0dc0*/  @P0 FFMA R14, R13, R15, R14 ;  /* 0x0000000f0d0e0223 */ /* 0x004fce000000000e */
.L_x_3:
[----:B------:R-:W-:Y:S05]  /*0dd0*/  BRA.U UP0, `(.L_x_6) ;  /* 0xfffffff5004c7547 */ /* 0x000fea000b83ffff */
.L_x_0:
[-C--:B------:R-:W-:Y:S01]  /*0de0*/  IABS R4, R7.reuse ;  /* 0x0000000700047213 */ /* 0x080fe20000000000 */
[----:B------:R-:W0:Y:S01]  /*0df0*/  LDCU UR4, c[0x0][0x3a0] ;  /* 0x00007400ff0477ac */ /* 0x000e220008000800 */
[----:B------:R-:W-:Y:S02]  /*0e00*/  IABS R8, R0 ;  /* 0x0000000000087213 */ /* 0x000fe40000000000 */
[----:B------:R-:W1:Y:S01]  /*0e10*/  I2F.RP R5, R4 ;  /* 0x0000000400057306 */ /* 0x000e620000209400 */
[----:B------:R-:W-:-:S04]  /*0e20*/  LOP3.LUT R0, R0, R7, RZ, 0x3c, !PT ;  /* 0x0000000700007212 */ /* 0x000fc800078e3cff */
[----:B------:R-:W-:-:S03]  /*0e30*/  ISETP.GE.AND P0, PT, R0, RZ, PT ;  /* 0x000000ff0000720c */ /* 0x000fc60003f06270 */
[----:B-1----:R-:W1:Y:S02]  /*0e40*/  MUFU.RCP R5, R5 ;  /* 0x0000000500057308 */ /* 0x002e640000001000 */
[----:B-1----:R-:W-:-:S06]  /*0e50*/  VIADD R2, R5, 0xffffffe ;  /* 0x0ffffffe05027836 */ /* 0x002fcc0000000000 */
[----:B------:R1:W2:Y:S02]  /*0e60*/  F2I.FTZ.U32.TRUNC.NTZ R3, R2 ;  /* 0x0000000200037305 */ /* 0x0002a4000021f000 */
[----:B-1----:R-:W-:Y:S02]  /*0e70*/  MOV R2, RZ ;  /* 0x000000ff00027202 */ /* 0x002fe40000000f00 */
[----:B--2---:R-:W-:-:S05]  /*0e80*/  IADD3 R9, PT, PT, RZ, -R3, RZ ;  /* 0x80000003ff097210 */ /* 0x004fca0007ffe0ff */
[----:B------:R-:W-:-:S04]  /*0e90*/  IMAD R9, R9, R4, RZ ;  /* 0x0000000409097224 */ /* 0x000fc800078e02ff */
[----:B------:R-:W-:-:S04]  /*0ea0*/  IMAD.HI.U32 R9, R3, R9, R2 ;  /* 0x0000000903097227 */ /* 0x000fc800078e0002 */
[----:B------:R-:W-:-:S04]  /*0eb0*/  IMAD.MOV.U32 R3, RZ, RZ, R8 ;  /* 0x000000ffff037224 */ /* 0x000fc800078e0008 */
[----:B------:R-:W-:-:S05]  /*0ec0*/  IMAD.HI.U32 R5, R9, R3, RZ ;  /* 0x0000000309057227 */ /* 0x000fca00078e00ff */
[----:B------:R-:W-:-:S05]  /*0ed0*/  IADD3 R8, PT, PT, -R5, RZ, RZ ;  /* 0x000000ff05087210 */ /* 0x000fca0007ffe1ff */
[----:B------:R-:W-:-:S05]  /*0ee0*/  IMAD R3, R4, R8, R3 ;  /* 0x0000000804037224 */ /* 0x000fca00078e0203 */
[----:B------:R-:W-:-:S13]  /*0ef0*/  ISETP.GT.U32.AND P2, PT, R4, R3, PT ;  /* 0x000000030400720c */ /* 0x000fda0003f44070 */
[-C--:B------:R-:W-:Y:S01]  /*0f00*/  @!P2 IADD3 R3, PT, PT, R3, -R4.reuse, RZ ;  /* 0x800000040303a210 */ /* 0x080fe20007ffe0ff */
[----:B------:R-:W-:Y:S01]  /*0f10*/  @!P2 VIADD R5, R5, 0x1 ;  /* 0x000000010505a836 */ /* 0x000fe20000000000 */
[----:B------:R-:W-:Y:S02]  /*0f20*/  ISETP.NE.AND P2, PT, R7, RZ, PT ;  /* 0x000000ff0700720c */ /* 0x000fe40003f45270 */
[----:B------:R-:W-:Y:S02]  /*0f30*/  ISETP.GE.U32.AND P1, PT, R3, R4, PT ;  /* 0x000000040300720c */ /* 0x000fe40003f26070 */
[----:B------:R-:W1:Y:S11]  /*0f40*/  LDC.64 R2, c[0x0][0x390] ;  /* 0x0000e400ff027b82 */ /* 0x000e760000000a00 */
[----:B------:R-:W-:-:S04]  /*0f50*/  @P1 IADD3 R5, PT, PT, R5, 0x1, RZ ;  /* 0x0000000105051810 */ /* 0x000fc80007ffe0ff */
[----:B------:R-:W-:Y:S02]  /*0f60*/  @!P0 IADD3 R5, PT, PT, -R5, RZ, RZ ;  /* 0x000000ff05058210 */ /* 0x000fe40007ffe1ff */
[----:B------:R-:W-:-:S05]  /*0f70*/  @!P2 LOP3.LUT R5, RZ, R7, RZ, 0x33, !PT ;  /* 0x00000007ff05a212 */ /* 0x000fca00078e33ff */
[----:B0-----:R-:W-:-:S04]  /*0f80*/  IMAD R5, R5, UR4, R6 ;  /* 0x0000000405057c24 */ /* 0x001fc8000f8e0206 */
[----:B-1----:R-:W-:-:S05]  /*0f90*/  IMAD.WIDE R2, R5, 0x4, R2 ;  /* 0x0000000405027825 */ /* 0x002fca00078e0202 */
[----:B------:R-:W2:Y:S02]  /*0fa0*/  LDG.E R0, desc[UR10][R2.64] ;  /* 0x0000000a02007981 */ /* 0x000ea4000c1e1900 */
[----:B--2---:R-:W-:-:S13]  /*0fb0*/  FSETP.NEU.AND P0, PT, R0, RZ, PT ;  /* 0x000000ff0000720b */ /* 0x004fda0003f0d000 */
[----:B------:R-:W-:Y:S05]  /*0fc0*/  @P0 EXIT ;  /* 0x000000000000094d */ /* 0x000fea0003800000 */
[----:B------:R-:W-:Y:S01]  /*0fd0*/  STG.E desc[UR10][R2.64], R14 ;  /* 0x0000000e02007986 */ /* 0x000fe2000c10190a */
[----:B------:R-:W-:Y:S05]  /*0fe0*/  EXIT ;  /* 0x000000000000794d */ /* 0x000fea0003800000 */
.L_x_7:
[----:B------:R-:W-:-:S00]  /*0ff0*/  BRA `(.L_x_7) ;  /* 0xfffffffc00fc7947 */ /* 0x000fc0000383ffff */
[----:B------:R-:W-:-:S00]  /*1000*/  NOP ;  /* 0x0000000000007918 */ /* 0x000fc00000000000 */
[----:B------:R-:W-:-:S00]  /*1010*/  NOP ;  /* 0x0000000000007918 */ /* 0x000fc00000000000 */
[----:B------:R-:W-:-:S00]  /*1020*/  NOP ;  /* 0x0000000000007918 */ /* 0x000fc00000000000 */
[----:B------:R-:W-:-:S00]  /*1030*/  NOP ;  /* 0x0000000000007918 */ /* 0x000fc00000000000 */
[----:B------:R-:W-:-:S00]  /*1040*/  NOP ;  /* 0x0000000000007918 */ /* 0x000fc00000000000 */
[----:B------:R-:W-:-:S00]  /*1050*/  NOP ;  /* 0x0000000000007918 */ /* 0x000fc00000000000 */
[----:B------:R-:W-:-:S00]  /*1060*/  NOP ;  /* 0x0000000000007918 */ /* 0x000fc00000000000 */
[----:B------:R-:W-:-:S00]  /*1070*/  NOP ;  /* 0x0000000000007918 */ /* 0x000fc00000000000 */
.L_x_8:


//--------------------- .nv.shared.reserved.0     --------------------------
	.section	.nv.shared.reserved.0,"aw",@nobits
	.weak		__nv_reservedSMEM_offset_0_alias
	.size		__nv_reservedSMEM_offset_0_alias, 0, 64
	.other		__nv_reservedSMEM_offset_0_alias,@"STO_CUDA_RESERVED_SHARED STV_DEFAULT"
__nv_reservedSMEM_offset_0_alias:
	.zero		0
	.zero		64


//--------------------- .nv.constant0._Z13conv2d_kernelPKfS0_Pfiiiiii --------------------------
	.section	.nv.constant0._Z13conv2d_kernelPKfS0_Pfiiiiii,"a",@progbits
	.sectionflags	@""
	.align	4
.nv.constant0._Z13conv2d_kernelPKfS0_Pfiiiiii:
	.zero		944


//--------------------- SYMBOLS --------------------------

	.type		.nv.reservedSmem.offset0,@object
	.size		.nv.reservedSmem.offset0,0x4
